	.headerflags	@"EF_CUDA_TEXMODE_UNIFIED EF_CUDA_64BIT_ADDRESS EF_CUDA_ACCELERATORS EF_CUDA_SM90 EF_CUDA_VIRTUAL_SM(EF_CUDA_SM90)"
	.elftype	@"ET_EXEC"


//--------------------- .nv.info                  --------------------------
	.section	.nv.info,"",@"SHT_CUDA_INFO"
	.align	4


	//----- nvinfo : EIATTR_REGCOUNT
	.align		4
        /*0000*/ 	.byte	0x04, 0x2f
        /*0002*/ 	.short	(.L_3 - .L_2)
	.align		4
.L_2:
        /*0004*/ 	.word	index@(triton_poi_fused__native_batch_norm_legit_no_training_17)
        /*0008*/ 	.word	0x00000012


	//----- nvinfo : EIATTR_MIN_STACK_SIZE
	.align		4
.L_3:
        /*000c*/ 	.byte	0x04, 0x12
        /*000e*/ 	.short	(.L_5 - .L_4)
	.align		4
.L_4:
        /*0010*/ 	.word	index@(triton_poi_fused__native_batch_norm_legit_no_training_17)
        /*0014*/ 	.word	0x00000000


	//----- nvinfo : EIATTR_FRAME_SIZE
	.align		4
.L_5:
        /*0018*/ 	.byte	0x04, 0x11
        /*001a*/ 	.short	(.L_7 - .L_6)
	.align		4
.L_6:
        /*001c*/ 	.word	index@(triton_poi_fused__native_batch_norm_legit_no_training_17)
        /*0020*/ 	.word	0x00000000


	//----- nvinfo : EIATTR_MIN_STACK_SIZE
	.align		4
.L_7:
        /*0024*/ 	.byte	0x04, 0x12
        /*0026*/ 	.short	(.L_9 - .L_8)
	.align		4
.L_8:
        /*0028*/ 	.word	index@(triton_poi_fused__native_batch_norm_legit_no_training_17)
        /*002c*/ 	.word	0x00000000
.L_9:


//--------------------- .nv.info.triton_poi_fused__native_batch_norm_legit_no_training_17 --------------------------
	.section	.nv.info.triton_poi_fused__native_batch_norm_legit_no_training_17,"",@"SHT_CUDA_INFO"
	.sectionflags	@""
	.align	4


	//----- nvinfo : EIATTR_CUDA_API_VERSION
	.align		4
        /*0000*/ 	.byte	0x04, 0x37
        /*0002*/ 	.short	(.L_11 - .L_10)
.L_10:
        /*0004*/ 	.word	0x0000007c


	//----- nvinfo : EIATTR_KPARAM_INFO
	.align		4
.L_11:
        /*0008*/ 	.byte	0x04, 0x17
        /*000a*/ 	.short	(.L_13 - .L_12)
.L_12:
        /*000c*/ 	.word	0x00000000
        /*0010*/ 	.short	0x0006
        /*0012*/ 	.short	0x0030
        /*0014*/ 	.byte	0x00, 0xf0, 0x11, 0x00


	//----- nvinfo : EIATTR_KPARAM_INFO
	.align		4
.L_13:
        /*0018*/ 	.byte	0x04, 0x17
        /*001a*/ 	.short	(.L_15 - .L_14)
.L_14:
        /*001c*/ 	.word	0x00000000
        /*0020*/ 	.short	0x0005
        /*0022*/ 	.short	0x0028
        /*0024*/ 	.byte	0x00, 0xf4, 0x21, 0x00


	//----- nvinfo : EIATTR_KPARAM_INFO
	.align		4
.L_15:
        /*0028*/ 	.byte	0x04, 0x17
        /*002a*/ 	.short	(.L_17 - .L_16)
.L_16:
        /*002c*/ 	.word	0x00000000
        /*0030*/ 	.short	0x0004
        /*0032*/ 	.short	0x0020
        /*0034*/ 	.byte	0x00, 0xf4, 0x21, 0x00


	//----- nvinfo : EIATTR_KPARAM_INFO
	.align		4
.L_17:
        /*0038*/ 	.byte	0x04, 0x17
        /*003a*/ 	.short	(.L_19 - .L_18)
.L_18:
        /*003c*/ 	.word	0x00000000
        /*0040*/ 	.short	0x0003
        /*0042*/ 	.short	0x0018
        /*0044*/ 	.byte	0x00, 0xf4, 0x21, 0x00


	//----- nvinfo : EIATTR_KPARAM_INFO
	.align		4
.L_19:
        /*0048*/ 	.byte	0x04, 0x17
        /*004a*/ 	.short	(.L_21 - .L_20)
.L_20:
        /*004c*/ 	.word	0x00000000
        /*0050*/ 	.short	0x0002
        /*0052*/ 	.short	0x0010
        /*0054*/ 	.byte	0x00, 0xf4, 0x21, 0x00


	//----- nvinfo : EIATTR_KPARAM_INFO
	.align		4
.L_21:
        /*0058*/ 	.byte	0x04, 0x17
        /*005a*/ 	.short	(.L_23 - .L_22)
.L_22:
        /*005c*/ 	.word	0x00000000
        /*0060*/ 	.short	0x0001
        /*0062*/ 	.short	0x0008
        /*0064*/ 	.byte	0x00, 0xf4, 0x21, 0x00


	//----- nvinfo : EIATTR_KPARAM_INFO
	.align		4
.L_23:
        /*0068*/ 	.byte	0x04, 0x17
        /*006a*/ 	.short	(.L_25 - .L_24)
.L_24:
        /*006c*/ 	.word	0x00000000
        /*0070*/ 	.short	0x0000
        /*0072*/ 	.short	0x0000
        /*0074*/ 	.byte	0x00, 0xf4, 0x21, 0x00


	//----- nvinfo : EIATTR_SPARSE_MMA_MASK
	.align		4
.L_25:
        /*0078*/ 	.byte	0x03, 0x50
        /*007a*/ 	.short	0x0000


	//----- nvinfo : EIATTR_MAXREG_COUNT
	.align		4
        /*007c*/ 	.byte	0x03, 0x1b
        /*007e*/ 	.short	0x00ff


	//----- nvinfo : EIATTR_EXIT_INSTR_OFFSETS
	.align		4
        /*0080*/ 	.byte	0x04, 0x1c
        /*0082*/ 	.short	(.L_27 - .L_26)


	//   ....[0]....
.L_26:
        /*0084*/ 	.word	0x000002e0


	//   ....[1]....
        /*0088*/ 	.word	0x00000300


	//----- nvinfo : EIATTR_REQNTID
	.align		4
.L_27:
        /*008c*/ 	.byte	0x04, 0x10
        /*008e*/ 	.short	(.L_29 - .L_28)
.L_28:
        /*0090*/ 	.word	0x00000080
        /*0094*/ 	.word	0x00000001
        /*0098*/ 	.word	0x00000001


	//----- nvinfo : EIATTR_CBANK_PARAM_SIZE
	.align		4
.L_29:
        /*009c*/ 	.byte	0x03, 0x19
        /*009e*/ 	.short	0x0034


	//----- nvinfo : EIATTR_PARAM_CBANK
	.align		4
        /*00a0*/ 	.byte	0x04, 0x0a
        /*00a2*/ 	.short	(.L_31 - .L_30)
	.align		4
.L_30:
        /*00a4*/ 	.word	index@(.nv.constant0.triton_poi_fused__native_batch_norm_legit_no_training_17)
        /*00a8*/ 	.short	0x0210
        /*00aa*/ 	.short	0x0034


	//----- nvinfo : EIATTR_SW_WAR
	.align		4
.L_31:
        /*00ac*/ 	.byte	0x04, 0x36
        /*00ae*/ 	.short	(.L_33 - .L_32)
.L_32:
        /*00b0*/ 	.word	0x00000008
.L_33:


//--------------------- .nv.callgraph             --------------------------
	.section	.nv.callgraph,"",@"SHT_CUDA_CALLGRAPH"
	.align	4
	.sectionentsize	8
	.align		4
        /*0000*/ 	.word	0x00000000
	.align		4
        /*0004*/ 	.word	0xffffffff
	.align		4
        /*0008*/ 	.word	0x00000000
	.align		4
        /*000c*/ 	.word	0xfffffffe
	.align		4
        /*0010*/ 	.word	0x00000000
	.align		4
        /*0014*/ 	.word	0xfffffffd
	.align		4
        /*0018*/ 	.word	0x00000000
	.align		4
        /*001c*/ 	.word	0xfffffffc


//--------------------- .nv.constant4             --------------------------
	.section	.nv.constant4,"a",@progbits
	.align	8
	.align		8
.nv.constant4:
        /*0000*/ 	.dword	_$_str
	.align		8
        /*0008*/ 	.dword	_$_str_$_2


//--------------------- .text.triton_poi_fused__native_batch_norm_legit_no_training_17 --------------------------
	.section	.text.triton_poi_fused__native_batch_norm_legit_no_training_17,"ax",@progbits
	.align	128
        .global         triton_poi_fused__native_batch_norm_legit_no_training_17
        .type           triton_poi_fused__native_batch_norm_legit_no_training_17,@function
        .size           triton_poi_fused__native_batch_norm_legit_no_training_17,(.L_x_1 - triton_poi_fused__native_batch_norm_legit_no_training_17)
        .other          triton_poi_fused__native_batch_norm_legit_no_training_17,@"STO_CUDA_ENTRY STV_DEFAULT"
triton_poi_fused__native_batch_norm_legit_no_training_17:
.text.triton_poi_fused__native_batch_norm_legit_no_training_17:
[----:B------:R-:W0:Y:S01]  /*0000*/  LDC R1, c[0x0][0x28] ;  /* 0x00000a00ff017b82 */ /* 0x000e220000000800 */
[----:B------:R-:W1:Y:S07]  /*0010*/  S2R R0, SR_TID.X ;  /* 0x0000000000007919 */ /* 0x000e6e0000002100 */
[----:B------:R-:W2:Y:S01]  /*0020*/  LDC.64 R8, c[0x0][0x220] ;  /* 0x00008800ff087b82 */ /* 0x000ea20000000a00 */
[----:B------:R-:W-:Y:S01]  /*0030*/  HFMA2.MMA R14, -RZ, RZ, 0, 0 ;  /* 0x00000000ff0e7435 */ /* 0x000fe200000001ff */
[----:B------:R-:W-:Y:S01]  /*0040*/  ULDC.64 UR4, c[0x0][0x208] ;  /* 0x0000820000047ab9 */ /* 0x000fe20000000a00 */
[----:B------:R-:W3:Y:S05]  /*0050*/  S2R R3, SR_CTAID.X ;  /* 0x0000000000037919 */ /* 0x000eea0000002500 */
[----:B------:R-:W4:Y:S08]  /*0060*/  LDC.64 R4, c[0x0][0x210] ;  /* 0x00008400ff047b82 */ /* 0x000f300000000a00 */
[----:B------:R-:W5:Y:S08]  /*0070*/  LDC.64 R6, c[0x0][0x218] ;  /* 0x00008600ff067b82 */ /* 0x000f700000000a00 */
[----:B------:R-:W5:Y:S01]  /*0080*/  LDC.64 R10, c[0x0][0x228] ;  /* 0x00008a00ff0a7b82 */ /* 0x000f620000000a00 */
[----:B-1----:R-:W-:-:S07]  /*0090*/  LOP3.LUT R0, R0, 0x7f, RZ, 0xc0, !PT ;  /* 0x0000007f00007812 */ /* 0x002fce00078ec0ff */
[----:B------:R-:W1:Y:S01]  /*00a0*/  LDC.64 R12, c[0x0][0x230] ;  /* 0x00008c00ff0c7b82 */ /* 0x000e620000000a00 */
[----:B---3--:R-:W-:Y:S02]  /*00b0*/  SHF.R.S32.HI R2, RZ, 0x18, R3 ;  /* 0x00000018ff027819 */ /* 0x008fe40000011403 */
[----:B------:R-:W-:Y:S02]  /*00c0*/  LEA R0, R3, R0, 0x7 ;  /* 0x0000000003007211 */ /* 0x000fe400078e38ff */
[----:B------:R-:W-:Y:S02]  /*00d0*/  SGXT R3, R2, 0x1 ;  /* 0x000000010203781a */ /* 0x000fe40000000200 */
[----:B------:R-:W-:Y:S02]  /*00e0*/  ISETP.GE.AND P2, PT, R0, 0x800, PT ;  /* 0x000008000000780c */ /* 0x000fe40003f46270 */
[----:B------:R-:W-:-:S04]  /*00f0*/  LEA.HI R3, R3, R0, RZ, 0x9 ;  /* 0x0000000003037211 */ /* 0x000fc800078f48ff */
[----:B------:R-:W-:-:S04]  /*0100*/  LOP3.LUT R3, R3, 0xfffffe00, RZ, 0xc0, !PT ;  /* 0xfffffe0003037812 */ /* 0x000fc800078ec0ff */
[----:B------:R-:W-:-:S05]  /*0110*/  IADD3 R15, R0, -R3, RZ ;  /* 0x80000003000f7210 */ /* 0x000fca0007ffe0ff */
[----:B--2---:R-:W-:-:S05]  /*0120*/  IMAD.WIDE R8, R15, 0x4, R8 ;  /* 0x000000040f087825 */ /* 0x004fca00078e0208 */
[----:B------:R2:W3:Y:S01]  /*0130*/  @!P2 LDG.E.EL R14, desc[UR4][R8.64] ;  /* 0x00000004080ea981 */ /* 0x0004e2000c2e1900 */
[----:B------:R-:W-:Y:S01]  /*0140*/  CS2R R2, SRZ ;  /* 0x0000000000027805 */ /* 0x000fe2000001ff00 */
[----:B----4-:R-:W-:-:S04]  /*0150*/  IMAD.WIDE R4, R0, 0x4, R4 ;  /* 0x0000000400047825 */ /* 0x010fc800078e0204 */
[C---:B-----5:R-:W-:Y:S01]  /*0160*/  IMAD.WIDE R6, R15.reuse, 0x4, R6 ;  /* 0x000000040f067825 */ /* 0x060fe200078e0206 */
[----:B------:R4:W5:Y:S03]  /*0170*/  @!P2 LDG.E R2, desc[UR4][R4.64] ;  /* 0x000000040402a981 */ /* 0x000966000c1e1900 */
[C---:B0-2---:R-:W-:Y:S01]  /*0180*/  IMAD.WIDE R8, R15.reuse, 0x4, R10 ;  /* 0x000000040f087825 */ /* 0x045fe200078e020a */
[----:B------:R0:W5:Y:S03]  /*0190*/  @!P2 LDG.E.EL R3, desc[UR4][R6.64] ;  /* 0x000000040603a981 */ /* 0x000166000c2e1900 */
[----:B-1----:R-:W-:Y:S01]  /*01a0*/  IMAD.WIDE R10, R15, 0x4, R12 ;  /* 0x000000040f0a7825 */ /* 0x002fe200078e020c */
[----:B------:R-:W-:Y:S01]  /*01b0*/  CS2R R12, SRZ ;  /* 0x00000000000c7805 */ /* 0x000fe2000001ff00 */
[----:B----4-:R-:W1:Y:S05]  /*01c0*/  LDC.64 R4, c[0x0][0x238] ;  /* 0x00008e00ff047b82 */ /* 0x010e6a0000000a00 */
[----:B------:R-:W2:Y:S04]  /*01d0*/  @!P2 LDG.E.EL R12, desc[UR4][R8.64] ;  /* 0x00000004080ca981 */ /* 0x000ea8000c2e1900 */
[----:B------:R-:W2:Y:S01]  /*01e0*/  @!P2 LDG.E.EL R13, desc[UR4][R10.64] ;  /* 0x000000040a0da981 */ /* 0x000ea2000c2e1900 */
[----:B0-----:R-:W-:Y:S01]  /*01f0*/  MOV R6, 0x3e800000 ;  /* 0x3e80000000067802 */ /* 0x001fe20000000f00 */
[----:B---3--:R-:W-:-:S04]  /*0200*/  FADD R14, R14, 9.9999997473787516356e-06 ;  /* 0x3727c5ac0e0e7421 */ /* 0x008fc80000000000 */
[----:B------:R-:W0:Y:S01]  /*0210*/  MUFU.SQRT R15, R14 ;  /* 0x0000000e000f7308 */ /* 0x000e220000002000 */
[----:B-----5:R-:W-:Y:S01]  /*0220*/  FADD R2, -R3, R2 ;  /* 0x0000000203027221 */ /* 0x020fe20000000100 */
[C---:B0-----:R-:W-:Y:S02]  /*0230*/  FSETP.GT.AND P0, PT, R15.reuse, 8.50705917302346158658e+37, PT ;  /* 0x7e8000000f00780b */ /* 0x041fe40003f04000 */
[----:B------:R-:W-:Y:S02]  /*0240*/  FSETP.GEU.AND P1, PT, R15, 1.175494350822287508e-38, PT ;  /* 0x008000000f00780b */ /* 0x000fe40003f2e000 */
[----:B------:R-:W-:-:S09]  /*0250*/  FSEL R6, R6, 1, P0 ;  /* 0x3f80000006067808 */ /* 0x000fd20000000000 */
[----:B------:R-:W-:Y:S02]  /*0260*/  @P0 FMUL R15, R15, 0.25 ;  /* 0x3e8000000f0f0820 */ /* 0x000fe40000400000 */
[----:B------:R-:W-:Y:S02]  /*0270*/  @!P1 FMUL R6, R6, 16777216 ;  /* 0x4b80000006069820 */ /* 0x000fe40000400000 */
[----:B------:R-:W-:-:S06]  /*0280*/  @!P1 FMUL R15, R15, 16777216 ;  /* 0x4b8000000f0f9820 */ /* 0x000fcc0000400000 */
[----:B------:R-:W0:Y:S02]  /*0290*/  MUFU.RCP R15, R15 ;  /* 0x0000000f000f7308 */ /* 0x000e240000001000 */
[----:B0-----:R-:W-:-:S04]  /*02a0*/  FMUL R3, R15, R6 ;  /* 0x000000060f037220 */ /* 0x001fc80000400000 */
[----:B------:R-:W-:Y:S01]  /*02b0*/  FMUL R6, R2, R3 ;  /* 0x0000000302067220 */ /* 0x000fe20000400000 */
[----:B-1----:R-:W-:-:S04]  /*02c0*/  IMAD.WIDE R2, R0, 0x4, R4 ;  /* 0x0000000400027825 */ /* 0x002fc800078e0204 */
[----:B--2---:R-:W-:Y:S01]  /*02d0*/  FFMA R13, R6, R12, R13 ;  /* 0x0000000c060d7223 */ /* 0x004fe2000000000d */
[----:B------:R-:W-:Y:S06]  /*02e0*/  @P2 EXIT ;  /* 0x000000000000294d */ /* 0x000fec0003800000 */
[----:B------:R-:W-:Y:S01]  /*02f0*/  STG.E desc[UR4][R2.64], R13 ;  /* 0x0000000d02007986 */ /* 0x000fe2000c101904 */
[----:B------:R-:W-:Y:S05]  /*0300*/  EXIT ;  /* 0x000000000000794d */ /* 0x000fea0003800000 */
.L_x_0:
[----:B------:R-:W-:-:S00]  /*0310*/  BRA `(.L_x_0) ;  /* 0xfffffffc00fc7947 */ /* 0x000fc0000383ffff */
[----:B------:R-:W-:-:S00]  /*0320*/  NOP ;  /* 0x0000000000007918 */ /* 0x000fc00000000000 */
        /* <DEDUP_REMOVED lines=13> */
.L_x_1:


//--------------------- .nv.global.init           --------------------------
	.section	.nv.global.init,"aw",@progbits
.nv.global.init:
	.type		_$_str,@object
	.size		_$_str,(_$_str_$_2 - _$_str)
_$_str:
        /*0000*/ 	.byte	0x5f, 0x5f, 0x43, 0x55, 0x44, 0x41, 0x5f, 0x46, 0x54, 0x5a, 0x00
	.type		_$_str_$_2,@object
	.size		_$_str_$_2,(.L_1 - _$_str_$_2)
_$_str_$_2:
        /*000b*/ 	.byte	0x5f, 0x5f, 0x43, 0x55, 0x44, 0x41, 0x5f, 0x50, 0x52, 0x45, 0x43, 0x5f, 0x53, 0x51, 0x52, 0x54
        /*001b*/ 	.byte	0x00
.L_1:


//--------------------- .nv.constant0.triton_poi_fused__native_batch_norm_legit_no_training_17 --------------------------
	.section	.nv.constant0.triton_poi_fused__native_batch_norm_legit_no_training_17,"a",@progbits
	.sectionflags	@""
	.align	4
.nv.constant0.triton_poi_fused__native_batch_norm_legit_no_training_17:
	.zero		580
